//
// Generated by NVIDIA NVVM Compiler
//
// Compiler Build ID: CL-36424714
// Cuda compilation tools, release 13.0, V13.0.88
// Based on NVVM 20.0.0
//

.version 9.0
.target sm_100
.address_size 64

	// .globl	_Z12mandelKernelPiiiffffi

.visible .entry _Z12mandelKernelPiiiffffi(
	.param .u64 .ptr .align 1 _Z12mandelKernelPiiiffffi_param_0,
	.param .u32 _Z12mandelKernelPiiiffffi_param_1,
	.param .u32 _Z12mandelKernelPiiiffffi_param_2,
	.param .f32 _Z12mandelKernelPiiiffffi_param_3,
	.param .f32 _Z12mandelKernelPiiiffffi_param_4,
	.param .f32 _Z12mandelKernelPiiiffffi_param_5,
	.param .f32 _Z12mandelKernelPiiiffffi_param_6,
	.param .u32 _Z12mandelKernelPiiiffffi_param_7
)
{
	.reg .pred 	%p<7>;
	.reg .b32 	%r<20>;
	.reg .b32 	%f<20>;
	.reg .b64 	%rd<5>;

	ld.param.u64 	%rd1, [_Z12mandelKernelPiiiffffi_param_0];
	ld.param.u32 	%r6, [_Z12mandelKernelPiiiffffi_param_1];
	ld.param.u32 	%r8, [_Z12mandelKernelPiiiffffi_param_2];
	ld.param.f32 	%f9, [_Z12mandelKernelPiiiffffi_param_3];
	ld.param.f32 	%f10, [_Z12mandelKernelPiiiffffi_param_4];
	ld.param.f32 	%f11, [_Z12mandelKernelPiiiffffi_param_5];
	ld.param.f32 	%f12, [_Z12mandelKernelPiiiffffi_param_6];
	ld.param.u32 	%r7, [_Z12mandelKernelPiiiffffi_param_7];
	mov.u32 	%r9, %ctaid.x;
	mov.u32 	%r10, %ntid.x;
	mov.u32 	%r11, %tid.x;
	mad.lo.s32 	%r1, %r9, %r10, %r11;
	mov.u32 	%r12, %ctaid.y;
	mov.u32 	%r13, %ntid.y;
	mov.u32 	%r14, %tid.y;
	mad.lo.s32 	%r2, %r12, %r13, %r14;
	setp.ge.s32 	%p1, %r1, %r6;
	setp.ge.s32 	%p2, %r2, %r8;
	or.pred  	%p3, %p1, %p2;
	@%p3 bra 	$L__BB0_6;
	cvt.rn.f32.s32 	%f13, %r1;
	fma.rn.f32 	%f1, %f11, %f13, %f9;
	cvt.rn.f32.u32 	%f14, %r2;
	fma.rn.f32 	%f2, %f12, %f14, %f10;
	setp.lt.s32 	%p4, %r7, 1;
	mov.b32 	%r19, 0;
	@%p4 bra 	$L__BB0_5;
	mov.b32 	%r18, 0;
	mov.f32 	%f18, %f2;
	mov.f32 	%f19, %f1;
$L__BB0_3:
	mul.f32 	%f5, %f19, %f19;
	mul.f32 	%f6, %f18, %f18;
	add.f32 	%f15, %f5, %f6;
	setp.gt.f32 	%p5, %f15, 0f40800000;
	mov.u32 	%r19, %r18;
	@%p5 bra 	$L__BB0_5;
	sub.f32 	%f16, %f5, %f6;
	add.f32 	%f17, %f19, %f19;
	add.f32 	%f19, %f1, %f16;
	fma.rn.f32 	%f18, %f17, %f18, %f2;
	add.s32 	%r18, %r18, 1;
	setp.ne.s32 	%p6, %r18, %r7;
	mov.u32 	%r19, %r7;
	@%p6 bra 	$L__BB0_3;
$L__BB0_5:
	mad.lo.s32 	%r17, %r6, %r2, %r1;
	cvta.to.global.u64 	%rd2, %rd1;
	mul.wide.s32 	%rd3, %r17, 4;
	add.s64 	%rd4, %rd2, %rd3;
	st.global.u32 	[%rd4], %r19;
$L__BB0_6:
	ret;

}


// ===== COMPILED SASS (sm_100) =====

	.target	sm_100

	.elftype	@"ET_EXEC"


//--------------------- .note.nv.tkinfo           --------------------------
	.section	.note.nv.tkinfo,"",@"SHT_NOTE"
	.sectionflags	@"SHF_NOTE_NV_TKINFO"
	.tkinfo
        /*0018*/ 	.word	0x00000002
        /*0030*/ 	.string	""
        /*0030*/ 	.string	"ptxas"
        /*0030*/ 	.string	"Cuda compilation tools, release 13.0, V13.0.88"
        /*0030*/ 	.string	"Build cuda_13.0.r13.0/compiler.36424714_0"
        /*0030*/ 	.string	"-arch sm_100 -m 64 "



//--------------------- .note.nv.cuinfo           --------------------------
	.section	.note.nv.cuinfo,"",@"SHT_NOTE"
	.sectionflags	@"SHF_NOTE_NV_CUINFO"
        /*0018*/ 	.short	0x0002
        /*001a*/ 	.short	0x0064
        /*001c*/ 	.short	0x0082
	.zero		2


//--------------------- .nv.info                  --------------------------
	.section	.nv.info,"",@"SHT_CUDA_INFO"
	.align	4


	//----- nvinfo : EIATTR_REGCOUNT
	.align		4
        /*0000*/ 	.byte	0x04, 0x2f
        /*0002*/ 	.short	(.L_1 - .L_0)
	.align		4
.L_0:
        /*0004*/ 	.word	index@(_Z12mandelKernelPiiiffffi)
        /*0008*/ 	.word	0x00000010


	//----- nvinfo : EIATTR_FRAME_SIZE
	.align		4
.L_1:
        /*000c*/ 	.byte	0x04, 0x11
        /*000e*/ 	.short	(.L_3 - .L_2)
	.align		4
.L_2:
        /*0010*/ 	.word	index@(_Z12mandelKernelPiiiffffi)
        /*0014*/ 	.word	0x00000000


	//----- nvinfo : EIATTR_MIN_STACK_SIZE
	.align		4
.L_3:
        /*0018*/ 	.byte	0x04, 0x12
        /*001a*/ 	.short	(.L_5 - .L_4)
	.align		4
.L_4:
        /*001c*/ 	.word	index@(_Z12mandelKernelPiiiffffi)
        /*0020*/ 	.word	0x00000000
.L_5:


//--------------------- .nv.compat                --------------------------
	.section	.nv.compat,"",@"SHT_CUDA_COMPAT_INFO"
	.align	4
        /*0000*/ 	.byte	0x02, 0x09, 0x00, 0x00, 0x02, 0x02, 0x01, 0x00, 0x02, 0x05, 0x05, 0x00, 0x03, 0x07, 0x01, 0x01
        /*0010*/ 	.byte	0x02, 0x03, 0x00, 0x00, 0x02, 0x06, 0x01, 0x00, 0x04, 0x0b, 0x08, 0x00, 0x01, 0x00, 0x00, 0x00
        /*0020*/ 	.byte	0x00, 0x00, 0x00, 0x00


//--------------------- .nv.info._Z12mandelKernelPiiiffffi --------------------------
	.section	.nv.info._Z12mandelKernelPiiiffffi,"",@"SHT_CUDA_INFO"
	.sectionflags	@""
	.align	4


	//----- nvinfo : EIATTR_CUDA_API_VERSION
	.align		4
        /*0000*/ 	.byte	0x04, 0x37
        /*0002*/ 	.short	(.L_7 - .L_6)
.L_6:
        /*0004*/ 	.word	0x00000082


	//----- nvinfo : EIATTR_KPARAM_INFO
	.align		4
.L_7:
        /*0008*/ 	.byte	0x04, 0x17
        /*000a*/ 	.short	(.L_9 - .L_8)
.L_8:
        /*000c*/ 	.word	0x00000000
        /*0010*/ 	.short	0x0007
        /*0012*/ 	.short	0x0020
        /*0014*/ 	.byte	0x00, 0xf0, 0x11, 0x00


	//----- nvinfo : EIATTR_KPARAM_INFO
	.align		4
.L_9:
        /*0018*/ 	.byte	0x04, 0x17
        /*001a*/ 	.short	(.L_11 - .L_10)
.L_10:
        /*001c*/ 	.word	0x00000000
        /*0020*/ 	.short	0x0006
        /*0022*/ 	.short	0x001c
        /*0024*/ 	.byte	0x00, 0xf0, 0x11, 0x00


	//----- nvinfo : EIATTR_KPARAM_INFO
	.align		4
.L_11:
        /*0028*/ 	.byte	0x04, 0x17
        /*002a*/ 	.short	(.L_13 - .L_12)
.L_12:
        /*002c*/ 	.word	0x00000000
        /*0030*/ 	.short	0x0005
        /*0032*/ 	.short	0x0018
        /*0034*/ 	.byte	0x00, 0xf0, 0x11, 0x00


	//----- nvinfo : EIATTR_KPARAM_INFO
	.align		4
.L_13:
        /*0038*/ 	.byte	0x04, 0x17
        /*003a*/ 	.short	(.L_15 - .L_14)
.L_14:
        /*003c*/ 	.word	0x00000000
        /*0040*/ 	.short	0x0004
        /*0042*/ 	.short	0x0014
        /*0044*/ 	.byte	0x00, 0xf0, 0x11, 0x00


	//----- nvinfo : EIATTR_KPARAM_INFO
	.align		4
.L_15:
        /*0048*/ 	.byte	0x04, 0x17
        /*004a*/ 	.short	(.L_17 - .L_16)
.L_16:
        /*004c*/ 	.word	0x00000000
        /*0050*/ 	.short	0x0003
        /*0052*/ 	.short	0x0010
        /*0054*/ 	.byte	0x00, 0xf0, 0x11, 0x00


	//----- nvinfo : EIATTR_KPARAM_INFO
	.align		4
.L_17:
        /*0058*/ 	.byte	0x04, 0x17
        /*005a*/ 	.short	(.L_19 - .L_18)
.L_18:
        /*005c*/ 	.word	0x00000000
        /*0060*/ 	.short	0x0002
        /*0062*/ 	.short	0x000c
        /*0064*/ 	.byte	0x00, 0xf0, 0x11, 0x00


	//----- nvinfo : EIATTR_KPARAM_INFO
	.align		4
.L_19:
        /*0068*/ 	.byte	0x04, 0x17
        /*006a*/ 	.short	(.L_21 - .L_20)
.L_20:
        /*006c*/ 	.word	0x00000000
        /*0070*/ 	.short	0x0001
        /*0072*/ 	.short	0x0008
        /*0074*/ 	.byte	0x00, 0xf0, 0x11, 0x00


	//----- nvinfo : EIATTR_KPARAM_INFO
	.align		4
.L_21:
        /*0078*/ 	.byte	0x04, 0x17
        /*007a*/ 	.short	(.L_23 - .L_22)
.L_22:
        /*007c*/ 	.word	0x00000000
        /*0080*/ 	.short	0x0000
        /*0082*/ 	.short	0x0000
        /*0084*/ 	.byte	0x00, 0xf5, 0x21, 0x00


	//----- nvinfo : EIATTR_SPARSE_MMA_MASK
	.align		4
.L_23:
        /*0088*/ 	.byte	0x03, 0x50
        /*008a*/ 	.short	0x0000


	//----- nvinfo : EIATTR_MAXREG_COUNT
	.align		4
        /*008c*/ 	.byte	0x03, 0x1b
        /*008e*/ 	.short	0x00ff


	//----- nvinfo : EIATTR_MERCURY_ISA_VERSION
	.align		4
        /*0090*/ 	.byte	0x03, 0x5f
        /*0092*/ 	.short	0x0101


	//----- nvinfo : EIATTR_VRC_CTA_INIT_COUNT
	.align		4
        /*0094*/ 	.byte	0x02, 0x4a
	.zero		1
	.zero		1


	//----- nvinfo : EIATTR_EXIT_INSTR_OFFSETS
	.align		4
        /*0098*/ 	.byte	0x04, 0x1c
        /*009a*/ 	.short	(.L_25 - .L_24)


	//   ....[0]....
.L_24:
        /*009c*/ 	.word	0x000000c0


	//   ....[1]....
        /*00a0*/ 	.word	0x00000310


	//----- nvinfo : EIATTR_CRS_STACK_SIZE
	.align		4
.L_25:
        /*00a4*/ 	.byte	0x04, 0x1e
        /*00a6*/ 	.short	(.L_27 - .L_26)
.L_26:
        /*00a8*/ 	.word	0x00000000


	//----- nvinfo : EIATTR_CBANK_PARAM_SIZE
	.align		4
.L_27:
        /*00ac*/ 	.byte	0x03, 0x19
        /*00ae*/ 	.short	0x0024


	//----- nvinfo : EIATTR_PARAM_CBANK
	.align		4
        /*00b0*/ 	.byte	0x04, 0x0a
        /*00b2*/ 	.short	(.L_29 - .L_28)
	.align		4
.L_28:
        /*00b4*/ 	.word	index@(.nv.constant0._Z12mandelKernelPiiiffffi)
        /*00b8*/ 	.short	0x0380
        /*00ba*/ 	.short	0x0024


	//----- nvinfo : EIATTR_SW_WAR
	.align		4
.L_29:
        /*00bc*/ 	.byte	0x04, 0x36
        /*00be*/ 	.short	(.L_31 - .L_30)
.L_30:
        /*00c0*/ 	.word	0x00000008
.L_31:


//--------------------- .nv.callgraph             --------------------------
	.section	.nv.callgraph,"",@"SHT_CUDA_CALLGRAPH"
	.align	4
	.sectionentsize	8
	.align		4
        /*0000*/ 	.word	0x00000000
	.align		4
        /*0004*/ 	.word	0xffffffff
	.align		4
        /*0008*/ 	.word	0x00000000
	.align		4
        /*000c*/ 	.word	0xfffffffe
	.align		4
        /*0010*/ 	.word	0x00000000
	.align		4
        /*0014*/ 	.word	0xfffffffd
	.align		4
        /*0018*/ 	.word	0x00000000
	.align		4
        /*001c*/ 	.word	0xfffffffc


//--------------------- .text._Z12mandelKernelPiiiffffi --------------------------
	.section	.text._Z12mandelKernelPiiiffffi,"ax",@progbits
	.align	128
        .global         _Z12mandelKernelPiiiffffi
        .type           _Z12mandelKernelPiiiffffi,@function
        .size           _Z12mandelKernelPiiiffffi,(.L_x_4 - _Z12mandelKernelPiiiffffi)
        .other          _Z12mandelKernelPiiiffffi,@"STO_CUDA_ENTRY STV_DEFAULT"
_Z12mandelKernelPiiiffffi:
.text._Z12mandelKernelPiiiffffi:
[----:B------:R-:W-:Y:S01]  /*0000*/  LDC R1, c[0x0][0x37c] ;  /* 0x0000df00ff017b82 */ /* 0x000fe20000000800 */
[----:B------:R-:W0:Y:S07]  /*0010*/  S2R R2, SR_TID.Y ;  /* 0x0000000000027919 */ /* 0x000e2e0000002200 */
[----:B------:R-:W1:Y:S01]  /*0020*/  LDC R0, c[0x0][0x360] ;  /* 0x0000d800ff007b82 */ /* 0x000e620000000800 */
[----:B------:R-:W2:Y:S01]  /*0030*/  LDCU.64 UR6, c[0x0][0x388] ;  /* 0x00007100ff0677ac */ /* 0x000ea20008000a00 */
[----:B------:R-:W1:Y:S06]  /*0040*/  S2R R3, SR_TID.X ;  /* 0x0000000000037919 */ /* 0x000e6c0000002100 */
[----:B------:R-:W0:Y:S08]  /*0050*/  S2UR UR5, SR_CTAID.Y ;  /* 0x00000000000579c3 */ /* 0x000e300000002600 */
[----:B------:R-:W0:Y:S08]  /*0060*/  LDC R5, c[0x0][0x364] ;  /* 0x0000d900ff057b82 */ /* 0x000e300000000800 */
[----:B------:R-:W1:Y:S01]  /*0070*/  S2UR UR4, SR_CTAID.X ;  /* 0x00000000000479c3 */ /* 0x000e620000002500 */
[----:B0-----:R-:W-:-:S05]  /*0080*/  IMAD R5, R5, UR5, R2 ;  /* 0x0000000505057c24 */ /* 0x001fca000f8e0202 */
[----:B--2---:R-:W-:Y:S01]  /*0090*/  ISETP.GE.AND P0, PT, R5, UR7, PT ;  /* 0x0000000705007c0c */ /* 0x004fe2000bf06270 */
[----:B-1----:R-:W-:-:S05]  /*00a0*/  IMAD R0, R0, UR4, R3 ;  /* 0x0000000400007c24 */ /* 0x002fca000f8e0203 */
[----:B------:R-:W-:-:S13]  /*00b0*/  ISETP.GE.OR P0, PT, R0, UR6, P0 ;  /* 0x0000000600007c0c */ /* 0x000fda0008706670 */
[----:B------:R-:W-:Y:S05]  /*00c0*/  @P0 EXIT ;  /* 0x000000000000094d */ /* 0x000fea0003800000 */
[----:B------:R-:W0:Y:S01]  /*00d0*/  LDCU UR6, c[0x0][0x3a0] ;  /* 0x00007400ff0677ac */ /* 0x000e220008000800 */
[----:B------:R-:W1:Y:S01]  /*00e0*/  LDC.64 R8, c[0x0][0x390] ;  /* 0x0000e400ff087b82 */ /* 0x000e620000000a00 */
[----:B------:R-:W-:Y:S02]  /*00f0*/  I2FP.F32.U32 R2, R5 ;  /* 0x0000000500027245 */ /* 0x000fe40000201000 */
[----:B------:R-:W-:Y:S01]  /*0100*/  I2FP.F32.S32 R3, R0 ;  /* 0x0000000000037245 */ /* 0x000fe20000201400 */
[----:B------:R-:W2:Y:S04]  /*0110*/  LDCU.64 UR4, c[0x0][0x358] ;  /* 0x00006b00ff0477ac */ /* 0x000ea80008000a00 */
[----:B------:R-:W1:Y:S01]  /*0120*/  LDC.64 R6, c[0x0][0x398] ;  /* 0x0000e600ff067b82 */ /* 0x000e620000000a00 */
[----:B0-----:R-:W-:Y:S01]  /*0130*/  UISETP.GE.AND UP0, UPT, UR6, 0x1, UPT ;  /* 0x000000010600788c */ /* 0x001fe2000bf06270 */
[----:B-1----:R-:W-:Y:S01]  /*0140*/  FFMA R2, R2, R7, R9 ;  /* 0x0000000702027223 */ /* 0x002fe20000000009 */
[----:B------:R-:W-:-:S02]  /*0150*/  HFMA2 R7, -RZ, RZ, 0, 0 ;  /* 0x00000000ff077431 */ /* 0x000fc400000001ff */
[----:B------:R-:W-:-:S05]  /*0160*/  FFMA R3, R3, R6, R8 ;  /* 0x0000000603037223 */ /* 0x000fca0000000008 */
[----:B--2---:R-:W-:Y:S05]  /*0170*/  BRA.U !UP0, `(.L_x_0) ;  /* 0x0000000108507547 */ /* 0x004fea000b800000 */
[----:B------:R-:W-:Y:S01]  /*0180*/  BSSY.RECONVERGENT B0, `(.L_x_0) ;  /* 0x0000013000007945 */ /* 0x000fe20003800200 */
[----:B------:R-:W-:Y:S01]  /*0190*/  MOV R7, RZ ;  /* 0x000000ff00077202 */ /* 0x000fe20000000f00 */
[----:B------:R-:W0:Y:S01]  /*01a0*/  LDCU UR6, c[0x0][0x3a0] ;  /* 0x00007400ff0677ac */ /* 0x000e220008000800 */
[----:B------:R-:W-:Y:S02]  /*01b0*/  MOV R9, R2 ;  /* 0x0000000200097202 */ /* 0x000fe40000000f00 */
[----:B------:R-:W-:Y:S01]  /*01c0*/  MOV R4, R3 ;  /* 0x0000000300047202 */ /* 0x000fe20000000f00 */
[----:B------:R-:W1:Y:S06]  /*01d0*/  LDCU UR7, c[0x0][0x3a0] ;  /* 0x00007400ff0777ac */ /* 0x000e6c0008000800 */
.L_x_2:
[----:B------:R-:W-:Y:S01]  /*01e0*/  FMUL R6, R4, R4 ;  /* 0x0000000404067220 */ /* 0x000fe20000400000 */
[----:B------:R-:W-:-:S04]  /*01f0*/  FMUL R13, R9, R9 ;  /* 0x00000009090d7220 */ /* 0x000fc80000400000 */
[----:B------:R-:W-:-:S05]  /*0200*/  FADD R8, R6, R13 ;  /* 0x0000000d06087221 */ /* 0x000fca0000000000 */
[----:B------:R-:W-:-:S13]  /*0210*/  FSETP.GT.AND P0, PT, R8, 4, PT ;  /* 0x408000000800780b */ /* 0x000fda0003f04000 */
[----:B------:R-:W-:Y:S05]  /*0220*/  @P0 BRA `(.L_x_1) ;  /* 0x0000000000200947 */ /* 0x000fea0003800000 */
[----:B------:R-:W-:Y:S01]  /*0230*/  IADD3 R7, PT, PT, R7, 0x1, RZ ;  /* 0x0000000107077810 */ /* 0x000fe20007ffe0ff */
[----:B------:R-:W-:Y:S01]  /*0240*/  FADD R11, R4, R4 ;  /* 0x00000004040b7221 */ /* 0x000fe20000000000 */
[----:B------:R-:W-:Y:S02]  /*0250*/  FADD R4, R6, -R13 ;  /* 0x8000000d06047221 */ /* 0x000fe40000000000 */
[----:B-1----:R-:W-:Y:S01]  /*0260*/  ISETP.NE.AND P0, PT, R7, UR7, PT ;  /* 0x0000000707007c0c */ /* 0x002fe2000bf05270 */
[----:B------:R-:W-:Y:S01]  /*0270*/  FFMA R9, R11, R9, R2 ;  /* 0x000000090b097223 */ /* 0x000fe20000000002 */
[----:B------:R-:W-:-:S11]  /*0280*/  FADD R4, R3, R4 ;  /* 0x0000000403047221 */ /* 0x000fd60000000000 */
[----:B------:R-:W-:Y:S05]  /*0290*/  @P0 BRA `(.L_x_2) ;  /* 0xfffffffc00d00947 */ /* 0x000fea000383ffff */
[----:B0-----:R-:W-:-:S07]  /*02a0*/  MOV R7, UR6 ;  /* 0x0000000600077c02 */ /* 0x001fce0008000f00 */
.L_x_1:
[----:B01----:R-:W-:Y:S05]  /*02b0*/  BSYNC.RECONVERGENT B0 ;  /* 0x0000000000007941 */ /* 0x003fea0003800200 */
.L_x_0:
[----:B------:R-:W0:Y:S01]  /*02c0*/  LDC.64 R2, c[0x0][0x380] ;  /* 0x0000e000ff027b82 */ /* 0x000e220000000a00 */
[----:B------:R-:W1:Y:S02]  /*02d0*/  LDCU UR8, c[0x0][0x388] ;  /* 0x00007100ff0877ac */ /* 0x000e640008000800 */
[----:B-1----:R-:W-:-:S04]  /*02e0*/  IMAD R5, R5, UR8, R0 ;  /* 0x0000000805057c24 */ /* 0x002fc8000f8e0200 */
[----:B0-----:R-:W-:-:S05]  /*02f0*/  IMAD.WIDE R2, R5, 0x4, R2 ;  /* 0x0000000405027825 */ /* 0x001fca00078e0202 */
[----:B------:R-:W-:Y:S01]  /*0300*/  STG.E desc[UR4][R2.64], R7 ;  /* 0x0000000702007986 */ /* 0x000fe2000c101904 */
[----:B------:R-:W-:Y:S05]  /*0310*/  EXIT ;  /* 0x000000000000794d */ /* 0x000fea0003800000 */
.L_x_3:
[----:B------:R-:W-:-:S00]  /*0320*/  BRA `(.L_x_3) ;  /* 0xfffffffc00fc7947 */ /* 0x000fc0000383ffff */
[----:B------:R-:W-:-:S00]  /*0330*/  NOP ;  /* 0x0000000000007918 */ /* 0x000fc00000000000 */
        /* <DEDUP_REMOVED lines=12> */
.L_x_4:


//--------------------- .nv.shared.reserved.0     --------------------------
	.section	.nv.shared.reserved.0,"aw",@nobits
	.weak		__nv_reservedSMEM_offset_0_alias
	.size		__nv_reservedSMEM_offset_0_alias, 0, 64
	.other		__nv_reservedSMEM_offset_0_alias,@"STO_CUDA_RESERVED_SHARED STV_DEFAULT"
__nv_reservedSMEM_offset_0_alias:
	.zero		0
	.zero		64


//--------------------- .nv.constant0._Z12mandelKernelPiiiffffi --------------------------
	.section	.nv.constant0._Z12mandelKernelPiiiffffi,"a",@progbits
	.sectionflags	@""
	.align	4
.nv.constant0._Z12mandelKernelPiiiffffi:
	.zero		932


//--------------------- SYMBOLS --------------------------

	.type		.nv.reservedSmem.offset0,@object
	.size		.nv.reservedSmem.offset0,0x4
